//
// Generated by NVIDIA NVVM Compiler
//
// Compiler Build ID: CL-36424714
// Cuda compilation tools, release 13.0, V13.0.88
// Based on NVVM 20.0.0
//

.version 9.0
.target sm_100
.address_size 64

	// .globl	_Z11hello_worldv
.extern .func  (.param .b32 func_retval0) vprintf
(
	.param .b64 vprintf_param_0,
	.param .b64 vprintf_param_1
)
;
.global .align 1 .b8 $str[19] = {71, 80, 85, 58, 32, 72, 101, 108, 108, 111, 32, 87, 111, 114, 108, 100, 33, 10};

.visible .entry _Z11hello_worldv()
{
	.reg .b32 	%r<3>;
	.reg .b64 	%rd<3>;

	mov.u64 	%rd1, $str;
	cvta.global.u64 	%rd2, %rd1;
	{ // callseq 0, 0
	.param .b64 param0;
	st.param.b64 	[param0], %rd2;
	.param .b64 param1;
	st.param.b64 	[param1], 0;
	.param .b32 retval0;
	call.uni (retval0), 
	vprintf, 
	(
	param0, 
	param1
	);
	ld.param.b32 	%r1, [retval0];
	} // callseq 0
	ret;

}


// ===== COMPILED SASS (sm_100) =====

	.target	sm_100

	.elftype	@"ET_EXEC"


//--------------------- .note.nv.tkinfo           --------------------------
	.section	.note.nv.tkinfo,"",@"SHT_NOTE"
	.sectionflags	@"SHF_NOTE_NV_TKINFO"
	.tkinfo
        /*0018*/ 	.word	0x00000002
        /*0030*/ 	.string	""
        /*0030*/ 	.string	"ptxas"
        /*0030*/ 	.string	"Cuda compilation tools, release 13.0, V13.0.88"
        /*0030*/ 	.string	"Build cuda_13.0.r13.0/compiler.36424714_0"
        /*0030*/ 	.string	"-arch sm_100 -m 64 "



//--------------------- .note.nv.cuinfo           --------------------------
	.section	.note.nv.cuinfo,"",@"SHT_NOTE"
	.sectionflags	@"SHF_NOTE_NV_CUINFO"
        /*0018*/ 	.short	0x0002
        /*001a*/ 	.short	0x0064
        /*001c*/ 	.short	0x0082
	.zero		2


//--------------------- .nv.info                  --------------------------
	.section	.nv.info,"",@"SHT_CUDA_INFO"
	.align	4


	//----- nvinfo : EIATTR_REGCOUNT
	.align		4
        /*0000*/ 	.byte	0x04, 0x2f
        /*0002*/ 	.short	(.L_2 - .L_1)
	.align		4
.L_1:
        /*0004*/ 	.word	index@(_Z11hello_worldv)
        /*0008*/ 	.word	0x00000018


	//----- nvinfo : EIATTR_FRAME_SIZE
	.align		4
.L_2:
        /*000c*/ 	.byte	0x04, 0x11
        /*000e*/ 	.short	(.L_4 - .L_3)
	.align		4
.L_3:
        /*0010*/ 	.word	index@(_Z11hello_worldv)
        /*0014*/ 	.word	0x00000000


	//----- nvinfo : EIATTR_MIN_STACK_SIZE
	.align		4
.L_4:
        /*0018*/ 	.byte	0x04, 0x12
        /*001a*/ 	.short	(.L_6 - .L_5)
	.align		4
.L_5:
        /*001c*/ 	.word	index@(_Z11hello_worldv)
        /*0020*/ 	.word	0x00000000
.L_6:


//--------------------- .nv.compat                --------------------------
	.section	.nv.compat,"",@"SHT_CUDA_COMPAT_INFO"
	.align	4
        /*0000*/ 	.byte	0x02, 0x09, 0x00, 0x00, 0x02, 0x02, 0x01, 0x00, 0x02, 0x05, 0x05, 0x00, 0x03, 0x07, 0x01, 0x01
        /*0010*/ 	.byte	0x02, 0x03, 0x00, 0x00, 0x02, 0x06, 0x01, 0x00, 0x04, 0x0b, 0x08, 0x00, 0x09, 0x00, 0x00, 0x00
        /*0020*/ 	.byte	0x00, 0x00, 0x00, 0x00


//--------------------- .nv.info._Z11hello_worldv --------------------------
	.section	.nv.info._Z11hello_worldv,"",@"SHT_CUDA_INFO"
	.sectionflags	@""
	.align	4


	//----- nvinfo : EIATTR_CUDA_API_VERSION
	.align		4
        /*0000*/ 	.byte	0x04, 0x37
        /*0002*/ 	.short	(.L_8 - .L_7)
.L_7:
        /*0004*/ 	.word	0x00000082


	//----- nvinfo : EIATTR_SPARSE_MMA_MASK
	.align		4
.L_8:
        /*0008*/ 	.byte	0x03, 0x50
        /*000a*/ 	.short	0x0000


	//----- nvinfo : EIATTR_MAXREG_COUNT
	.align		4
        /*000c*/ 	.byte	0x03, 0x1b
        /*000e*/ 	.short	0x00ff


	//----- nvinfo : EIATTR_EXTERNS
	.align		4
        /*0010*/ 	.byte	0x04, 0x0f
        /*0012*/ 	.short	(.L_10 - .L_9)


	//   ....[0]....
	.align		4
.L_9:
        /*0014*/ 	.word	index@(vprintf)


	//----- nvinfo : EIATTR_MERCURY_ISA_VERSION
	.align		4
.L_10:
        /*0018*/ 	.byte	0x03, 0x5f
        /*001a*/ 	.short	0x0101


	//----- nvinfo : EIATTR_VRC_CTA_INIT_COUNT
	.align		4
        /*001c*/ 	.byte	0x02, 0x4a
	.zero		1
	.zero		1


	//----- nvinfo : EIATTR_SYSCALL_OFFSETS
	.align		4
        /*0020*/ 	.byte	0x04, 0x46
        /*0022*/ 	.short	(.L_12 - .L_11)


	//   ....[0]....
.L_11:
        /*0024*/ 	.word	0x00000080


	//----- nvinfo : EIATTR_EXIT_INSTR_OFFSETS
	.align		4
.L_12:
        /*0028*/ 	.byte	0x04, 0x1c
        /*002a*/ 	.short	(.L_14 - .L_13)


	//   ....[0]....
.L_13:
        /*002c*/ 	.word	0x00000090


	//----- nvinfo : EIATTR_SW_WAR
	.align		4
.L_14:
        /*0030*/ 	.byte	0x04, 0x36
        /*0032*/ 	.short	(.L_16 - .L_15)
.L_15:
        /*0034*/ 	.word	0x00000008
.L_16:


//--------------------- .nv.callgraph             --------------------------
	.section	.nv.callgraph,"",@"SHT_CUDA_CALLGRAPH"
	.align	4
	.sectionentsize	8
	.align		4
        /*0000*/ 	.word	0x00000000
	.align		4
        /*0004*/ 	.word	0xffffffff
	.align		4
        /*0008*/ 	.word	index@(_Z11hello_worldv)
	.align		4
        /*000c*/ 	.word	index@(vprintf)
	.align		4
        /*0010*/ 	.word	0x00000000
	.align		4
        /*0014*/ 	.word	0xfffffffe
	.align		4
        /*0018*/ 	.word	0x00000000
	.align		4
        /*001c*/ 	.word	0xfffffffd
	.align		4
        /*0020*/ 	.word	0x00000000
	.align		4
        /*0024*/ 	.word	0xfffffffc


//--------------------- .nv.constant4             --------------------------
	.section	.nv.constant4,"a",@progbits
	.align	8
	.align		8
.nv.constant4:
        /*0000*/ 	.dword	vprintf
	.align		8
        /*0008*/ 	.dword	$str


//--------------------- .text._Z11hello_worldv    --------------------------
	.section	.text._Z11hello_worldv,"ax",@progbits
	.align	128
        .global         _Z11hello_worldv
        .type           _Z11hello_worldv,@function
        .size           _Z11hello_worldv,(.L_x_2 - _Z11hello_worldv)
        .other          _Z11hello_worldv,@"STO_CUDA_ENTRY STV_DEFAULT"
_Z11hello_worldv:
.text._Z11hello_worldv:
[----:B------:R-:W0:Y:S01]  /*0000*/  LDC R1, c[0x0][0x37c] ;  /* 0x0000df00ff017b82 */ /* 0x000e220000000800 */
[----:B------:R-:W-:Y:S01]  /*0010*/  MOV R0, 0x0 ;  /* 0x0000000000007802 */ /* 0x000fe20000000f00 */
[----:B------:R-:W1:Y:S01]  /*0020*/  LDCU.64 UR4, c[0x4][0x8] ;  /* 0x01000100ff0477ac */ /* 0x000e620008000a00 */
[----:B------:R-:W-:-:S05]  /*0030*/  CS2R R6, SRZ ;  /* 0x0000000000067805 */ /* 0x000fca000001ff00 */
[----:B------:R2:W3:Y:S01]  /*0040*/  LDC.64 R2, c[0x4][R0] ;  /* 0x0100000000027b82 */ /* 0x0004e20000000a00 */
[----:B-1----:R-:W-:Y:S02]  /*0050*/  IMAD.U32 R4, RZ, RZ, UR4 ;  /* 0x00000004ff047e24 */ /* 0x002fe4000f8e00ff */
[----:B--2---:R-:W-:-:S07]  /*0060*/  IMAD.U32 R5, RZ, RZ, UR5 ;  /* 0x00000005ff057e24 */ /* 0x004fce000f8e00ff */
[----:B------:R-:W-:-:S07]  /*0070*/  LEPC R20, `(.L_x_0) ;  /* 0x000000001014794e */ /* 0x000fce0000000000 */
[----:B0--3--:R-:W-:Y:S05]  /*0080*/  CALL.ABS.NOINC R2 ;  /* 0x0000000002007343 */ /* 0x009fea0003c00000 */
.L_x_0:
[----:B------:R-:W-:Y:S05]  /*0090*/  EXIT ;  /* 0x000000000000794d */ /* 0x000fea0003800000 */
.L_x_1:
[----:B------:R-:W-:-:S00]  /*00a0*/  BRA `(.L_x_1) ;  /* 0xfffffffc00fc7947 */ /* 0x000fc0000383ffff */
[----:B------:R-:W-:-:S00]  /*00b0*/  NOP ;  /* 0x0000000000007918 */ /* 0x000fc00000000000 */
        /* <DEDUP_REMOVED lines=12> */
.L_x_2:


//--------------------- .nv.global.init           --------------------------
	.section	.nv.global.init,"aw",@progbits
.nv.global.init:
	.type		$str,@object
	.size		$str,(.L_0 - $str)
$str:
        /*0000*/ 	.byte	0x47, 0x50, 0x55, 0x3a, 0x20, 0x48, 0x65, 0x6c, 0x6c, 0x6f, 0x20, 0x57, 0x6f, 0x72, 0x6c, 0x64
        /*0010*/ 	.byte	0x21, 0x0a, 0x00
.L_0:


//--------------------- .nv.shared.reserved.0     --------------------------
	.section	.nv.shared.reserved.0,"aw",@nobits
	.weak		__nv_reservedSMEM_offset_0_alias
	.size		__nv_reservedSMEM_offset_0_alias, 0, 64
	.other		__nv_reservedSMEM_offset_0_alias,@"STO_CUDA_RESERVED_SHARED STV_DEFAULT"
__nv_reservedSMEM_offset_0_alias:
	.zero		0
	.zero		64


//--------------------- .nv.constant0._Z11hello_worldv --------------------------
	.section	.nv.constant0._Z11hello_worldv,"a",@progbits
	.sectionflags	@""
	.align	4
.nv.constant0._Z11hello_worldv:
	.zero		896


//--------------------- SYMBOLS --------------------------

	.type		.nv.reservedSmem.offset0,@object
	.size		.nv.reservedSmem.offset0,0x4
	.type		vprintf,@function
